//
// Generated by NVIDIA NVVM Compiler
//
// Compiler Build ID: CL-36424714
// Cuda compilation tools, release 13.0, V13.0.88
// Based on NVVM 20.0.0
//

.version 9.0
.target sm_100
.address_size 64

	// .globl	sin_kernel_0d1d2d
.global .align 4 .b8 __cudart_i2opi_f[24] = {65, 144, 67, 60, 153, 149, 98, 219, 192, 221, 52, 245, 209, 87, 39, 252, 41, 21, 68, 78, 110, 131, 249, 162};

.visible .entry sin_kernel_0d1d2d(
	.param .u64 .ptr .align 1 sin_kernel_0d1d2d_param_0,
	.param .u64 .ptr .align 1 sin_kernel_0d1d2d_param_1,
	.param .u32 sin_kernel_0d1d2d_param_2
)
{
	.local .align 4 .b8 	__local_depot0[28];
	.reg .b64 	%SP;
	.reg .b64 	%SPL;
	.reg .pred 	%p<11>;
	.reg .b32 	%r<50>;
	.reg .b32 	%f<28>;
	.reg .b64 	%rd<29>;
	.reg .b64 	%fd<3>;

	mov.u64 	%SPL, __local_depot0;
	ld.param.u64 	%rd11, [sin_kernel_0d1d2d_param_0];
	ld.param.u64 	%rd12, [sin_kernel_0d1d2d_param_1];
	ld.param.u32 	%r20, [sin_kernel_0d1d2d_param_2];
	add.u64 	%rd1, %SPL, 0;
	mov.u32 	%r21, %ctaid.x;
	mov.u32 	%r1, %ntid.x;
	mov.u32 	%r22, %tid.x;
	mad.lo.s32 	%r45, %r21, %r1, %r22;
	setp.ge.s32 	%p1, %r45, %r20;
	@%p1 bra 	$L__BB0_11;
	mov.u32 	%r23, %nctaid.x;
	mul.lo.s32 	%r3, %r23, %r1;
	cvta.to.global.u64 	%rd2, %rd11;
	cvta.to.global.u64 	%rd3, %rd12;
	mov.u64 	%rd16, __cudart_i2opi_f;
$L__BB0_2:
	mul.wide.s32 	%rd14, %r45, 4;
	add.s64 	%rd15, %rd2, %rd14;
	ld.global.f32 	%f1, [%rd15];
	mul.f32 	%f7, %f1, 0f3F22F983;
	cvt.rni.s32.f32 	%r49, %f7;
	cvt.rn.f32.s32 	%f8, %r49;
	fma.rn.f32 	%f9, %f8, 0fBFC90FDA, %f1;
	fma.rn.f32 	%f10, %f8, 0fB3A22168, %f9;
	fma.rn.f32 	%f27, %f8, 0fA7C234C5, %f10;
	abs.f32 	%f3, %f1;
	setp.ltu.f32 	%p2, %f3, 0f47CE4780;
	@%p2 bra 	$L__BB0_10;
	setp.neu.f32 	%p3, %f3, 0f7F800000;
	@%p3 bra 	$L__BB0_5;
	mov.f32 	%f13, 0f00000000;
	mul.rn.f32 	%f27, %f1, %f13;
	mov.b32 	%r49, 0;
	bra.uni 	$L__BB0_10;
$L__BB0_5:
	mov.b32 	%r6, %f1;
	shl.b32 	%r25, %r6, 8;
	or.b32  	%r7, %r25, -2147483648;
	mov.b64 	%rd28, 0;
	mov.b32 	%r46, 0;
	mov.u64 	%rd26, %rd16;
	mov.u64 	%rd27, %rd1;
$L__BB0_6:
	.pragma "nounroll";
	ld.global.nc.u32 	%r26, [%rd26];
	mad.wide.u32 	%rd18, %r26, %r7, %rd28;
	shr.u64 	%rd28, %rd18, 32;
	st.local.u32 	[%rd27], %rd18;
	add.s32 	%r46, %r46, 1;
	add.s64 	%rd27, %rd27, 4;
	add.s64 	%rd26, %rd26, 4;
	setp.ne.s32 	%p4, %r46, 6;
	@%p4 bra 	$L__BB0_6;
	shr.u32 	%r27, %r6, 23;
	st.local.u32 	[%rd1+24], %rd28;
	and.b32  	%r10, %r27, 31;
	and.b32  	%r28, %r27, 224;
	add.s32 	%r29, %r28, -128;
	shr.u32 	%r30, %r29, 5;
	mul.wide.u32 	%rd19, %r30, 4;
	sub.s64 	%rd10, %rd1, %rd19;
	ld.local.u32 	%r47, [%rd10+24];
	ld.local.u32 	%r48, [%rd10+20];
	setp.eq.s32 	%p5, %r10, 0;
	@%p5 bra 	$L__BB0_9;
	shf.l.wrap.b32 	%r47, %r48, %r47, %r10;
	ld.local.u32 	%r31, [%rd10+16];
	shf.l.wrap.b32 	%r48, %r31, %r48, %r10;
$L__BB0_9:
	shr.u32 	%r32, %r47, 30;
	shf.l.wrap.b32 	%r33, %r48, %r47, 2;
	shl.b32 	%r34, %r48, 2;
	shr.u32 	%r35, %r33, 31;
	add.s32 	%r36, %r35, %r32;
	neg.s32 	%r37, %r36;
	setp.lt.s32 	%p6, %r6, 0;
	selp.b32 	%r49, %r37, %r36, %p6;
	xor.b32  	%r38, %r33, %r6;
	shr.s32 	%r39, %r33, 31;
	xor.b32  	%r40, %r39, %r33;
	xor.b32  	%r41, %r39, %r34;
	cvt.u64.u32 	%rd20, %r40;
	shl.b64 	%rd21, %rd20, 32;
	cvt.u64.u32 	%rd22, %r41;
	or.b64  	%rd23, %rd21, %rd22;
	cvt.rn.f64.s64 	%fd1, %rd23;
	mul.f64 	%fd2, %fd1, 0d3BF921FB54442D19;
	cvt.rn.f32.f64 	%f11, %fd2;
	neg.f32 	%f12, %f11;
	setp.lt.s32 	%p7, %r38, 0;
	selp.f32 	%f27, %f12, %f11, %p7;
$L__BB0_10:
	mul.rn.f32 	%f14, %f27, %f27;
	and.b32  	%r43, %r49, 1;
	setp.eq.b32 	%p8, %r43, 1;
	selp.f32 	%f15, 0f3F800000, %f27, %p8;
	fma.rn.f32 	%f16, %f14, %f15, 0f00000000;
	fma.rn.f32 	%f17, %f14, 0f37CBAC00, 0fBAB607ED;
	selp.f32 	%f18, %f17, 0fB94D4153, %p8;
	selp.f32 	%f19, 0f3D2AAABB, 0f3C0885E4, %p8;
	fma.rn.f32 	%f20, %f18, %f14, %f19;
	selp.f32 	%f21, 0fBEFFFFFF, 0fBE2AAAA8, %p8;
	fma.rn.f32 	%f22, %f20, %f14, %f21;
	fma.rn.f32 	%f23, %f22, %f16, %f15;
	and.b32  	%r44, %r49, 2;
	setp.eq.s32 	%p9, %r44, 0;
	mov.f32 	%f24, 0f00000000;
	sub.f32 	%f25, %f24, %f23;
	selp.f32 	%f26, %f23, %f25, %p9;
	add.s64 	%rd25, %rd3, %rd14;
	st.global.f32 	[%rd25], %f26;
	add.s32 	%r45, %r45, %r3;
	setp.lt.s32 	%p10, %r45, %r20;
	@%p10 bra 	$L__BB0_2;
$L__BB0_11:
	ret;

}


// ===== COMPILED SASS (sm_100) =====

	.target	sm_100

	.elftype	@"ET_EXEC"


//--------------------- .note.nv.tkinfo           --------------------------
	.section	.note.nv.tkinfo,"",@"SHT_NOTE"
	.sectionflags	@"SHF_NOTE_NV_TKINFO"
	.tkinfo
        /*0018*/ 	.word	0x00000002
        /*0030*/ 	.string	""
        /*0030*/ 	.string	"ptxas"
        /*0030*/ 	.string	"Cuda compilation tools, release 13.0, V13.0.88"
        /*0030*/ 	.string	"Build cuda_13.0.r13.0/compiler.36424714_0"
        /*0030*/ 	.string	"-arch sm_100 -m 64 "



//--------------------- .note.nv.cuinfo           --------------------------
	.section	.note.nv.cuinfo,"",@"SHT_NOTE"
	.sectionflags	@"SHF_NOTE_NV_CUINFO"
        /*0018*/ 	.short	0x0002
        /*001a*/ 	.short	0x0064
        /*001c*/ 	.short	0x0082
	.zero		2


//--------------------- .nv.info                  --------------------------
	.section	.nv.info,"",@"SHT_CUDA_INFO"
	.align	4


	//----- nvinfo : EIATTR_REGCOUNT
	.align		4
        /*0000*/ 	.byte	0x04, 0x2f
        /*0002*/ 	.short	(.L_2 - .L_1)
	.align		4
.L_1:
        /*0004*/ 	.word	index@(sin_kernel_0d1d2d)
        /*0008*/ 	.word	0x00000013


	//----- nvinfo : EIATTR_FRAME_SIZE
	.align		4
.L_2:
        /*000c*/ 	.byte	0x04, 0x11
        /*000e*/ 	.short	(.L_4 - .L_3)
	.align		4
.L_3:
        /*0010*/ 	.word	index@(sin_kernel_0d1d2d)
        /*0014*/ 	.word	0x00000000


	//----- nvinfo : EIATTR_MIN_STACK_SIZE
	.align		4
.L_4:
        /*0018*/ 	.byte	0x04, 0x12
        /*001a*/ 	.short	(.L_6 - .L_5)
	.align		4
.L_5:
        /*001c*/ 	.word	index@(sin_kernel_0d1d2d)
        /*0020*/ 	.word	0x00000000
.L_6:


//--------------------- .nv.compat                --------------------------
	.section	.nv.compat,"",@"SHT_CUDA_COMPAT_INFO"
	.align	4
        /*0000*/ 	.byte	0x02, 0x09, 0x00, 0x00, 0x02, 0x02, 0x01, 0x00, 0x02, 0x05, 0x05, 0x00, 0x03, 0x07, 0x01, 0x01
        /*0010*/ 	.byte	0x02, 0x03, 0x00, 0x00, 0x02, 0x06, 0x01, 0x00, 0x04, 0x0b, 0x08, 0x00, 0x01, 0x00, 0x00, 0x00
        /*0020*/ 	.byte	0x00, 0x00, 0x00, 0x00


//--------------------- .nv.info.sin_kernel_0d1d2d --------------------------
	.section	.nv.info.sin_kernel_0d1d2d,"",@"SHT_CUDA_INFO"
	.sectionflags	@""
	.align	4


	//----- nvinfo : EIATTR_CUDA_API_VERSION
	.align		4
        /*0000*/ 	.byte	0x04, 0x37
        /*0002*/ 	.short	(.L_8 - .L_7)
.L_7:
        /*0004*/ 	.word	0x00000082


	//----- nvinfo : EIATTR_KPARAM_INFO
	.align		4
.L_8:
        /*0008*/ 	.byte	0x04, 0x17
        /*000a*/ 	.short	(.L_10 - .L_9)
.L_9:
        /*000c*/ 	.word	0x00000000
        /*0010*/ 	.short	0x0002
        /*0012*/ 	.short	0x0010
        /*0014*/ 	.byte	0x00, 0xf0, 0x11, 0x00


	//----- nvinfo : EIATTR_KPARAM_INFO
	.align		4
.L_10:
        /*0018*/ 	.byte	0x04, 0x17
        /*001a*/ 	.short	(.L_12 - .L_11)
.L_11:
        /*001c*/ 	.word	0x00000000
        /*0020*/ 	.short	0x0001
        /*0022*/ 	.short	0x0008
        /*0024*/ 	.byte	0x00, 0xf5, 0x21, 0x00


	//----- nvinfo : EIATTR_KPARAM_INFO
	.align		4
.L_12:
        /*0028*/ 	.byte	0x04, 0x17
        /*002a*/ 	.short	(.L_14 - .L_13)
.L_13:
        /*002c*/ 	.word	0x00000000
        /*0030*/ 	.short	0x0000
        /*0032*/ 	.short	0x0000
        /*0034*/ 	.byte	0x00, 0xf5, 0x21, 0x00


	//----- nvinfo : EIATTR_SPARSE_MMA_MASK
	.align		4
.L_14:
        /*0038*/ 	.byte	0x03, 0x50
        /*003a*/ 	.short	0x0000


	//----- nvinfo : EIATTR_MAXREG_COUNT
	.align		4
        /*003c*/ 	.byte	0x03, 0x1b
        /*003e*/ 	.short	0x00ff


	//----- nvinfo : EIATTR_MERCURY_ISA_VERSION
	.align		4
        /*0040*/ 	.byte	0x03, 0x5f
        /*0042*/ 	.short	0x0101


	//----- nvinfo : EIATTR_VRC_CTA_INIT_COUNT
	.align		4
        /*0044*/ 	.byte	0x02, 0x4a
	.zero		1
	.zero		1


	//----- nvinfo : EIATTR_EXIT_INSTR_OFFSETS
	.align		4
        /*0048*/ 	.byte	0x04, 0x1c
        /*004a*/ 	.short	(.L_16 - .L_15)


	//   ....[0]....
.L_15:
        /*004c*/ 	.word	0x00000070


	//   ....[1]....
        /*0050*/ 	.word	0x00000900


	//----- nvinfo : EIATTR_CRS_STACK_SIZE
	.align		4
.L_16:
        /*0054*/ 	.byte	0x04, 0x1e
        /*0056*/ 	.short	(.L_18 - .L_17)
.L_17:
        /*0058*/ 	.word	0x00000000


	//----- nvinfo : EIATTR_CBANK_PARAM_SIZE
	.align		4
.L_18:
        /*005c*/ 	.byte	0x03, 0x19
        /*005e*/ 	.short	0x0014


	//----- nvinfo : EIATTR_PARAM_CBANK
	.align		4
        /*0060*/ 	.byte	0x04, 0x0a
        /*0062*/ 	.short	(.L_20 - .L_19)
	.align		4
.L_19:
        /*0064*/ 	.word	index@(.nv.constant0.sin_kernel_0d1d2d)
        /*0068*/ 	.short	0x0380
        /*006a*/ 	.short	0x0014


	//----- nvinfo : EIATTR_SW_WAR
	.align		4
.L_20:
        /*006c*/ 	.byte	0x04, 0x36
        /*006e*/ 	.short	(.L_22 - .L_21)
.L_21:
        /*0070*/ 	.word	0x00000008
.L_22:


//--------------------- .nv.callgraph             --------------------------
	.section	.nv.callgraph,"",@"SHT_CUDA_CALLGRAPH"
	.align	4
	.sectionentsize	8
	.align		4
        /*0000*/ 	.word	0x00000000
	.align		4
        /*0004*/ 	.word	0xffffffff
	.align		4
        /*0008*/ 	.word	0x00000000
	.align		4
        /*000c*/ 	.word	0xfffffffe
	.align		4
        /*0010*/ 	.word	0x00000000
	.align		4
        /*0014*/ 	.word	0xfffffffd
	.align		4
        /*0018*/ 	.word	0x00000000
	.align		4
        /*001c*/ 	.word	0xfffffffc


//--------------------- .nv.constant4             --------------------------
	.section	.nv.constant4,"a",@progbits
	.align	8
	.align		8
.nv.constant4:
        /*0000*/ 	.dword	__cudart_i2opi_f


//--------------------- .text.sin_kernel_0d1d2d   --------------------------
	.section	.text.sin_kernel_0d1d2d,"ax",@progbits
	.align	128
        .global         sin_kernel_0d1d2d
        .type           sin_kernel_0d1d2d,@function
        .size           sin_kernel_0d1d2d,(.L_x_7 - sin_kernel_0d1d2d)
        .other          sin_kernel_0d1d2d,@"STO_CUDA_ENTRY STV_DEFAULT"
sin_kernel_0d1d2d:
.text.sin_kernel_0d1d2d:
[----:B------:R-:W-:Y:S01]  /*0000*/  LDC R1, c[0x0][0x37c] ;  /* 0x0000df00ff017b82 */ /* 0x000fe20000000800 */
[----:B------:R-:W0:Y:S07]  /*0010*/  S2R R2, SR_TID.X ;  /* 0x0000000000027919 */ /* 0x000e2e0000002100 */
[----:B------:R-:W0:Y:S01]  /*0020*/  S2UR UR4, SR_CTAID.X ;  /* 0x00000000000479c3 */ /* 0x000e220000002500 */
[----:B------:R-:W1:Y:S07]  /*0030*/  LDCU UR5, c[0x0][0x390] ;  /* 0x00007200ff0577ac */ /* 0x000e6e0008000800 */
[----:B------:R-:W0:Y:S02]  /*0040*/  LDC R3, c[0x0][0x360] ;  /* 0x0000d800ff037b82 */ /* 0x000e240000000800 */
[----:B0-----:R-:W-:-:S05]  /*0050*/  IMAD R2, R3, UR4, R2 ;  /* 0x0000000403027c24 */ /* 0x001fca000f8e0202 */
[----:B-1----:R-:W-:-:S13]  /*0060*/  ISETP.GE.AND P0, PT, R2, UR5, PT ;  /* 0x0000000502007c0c */ /* 0x002fda000bf06270 */
[----:B------:R-:W-:Y:S05]  /*0070*/  @P0 EXIT ;  /* 0x000000000000094d */ /* 0x000fea0003800000 */
[----:B------:R-:W0:Y:S01]  /*0080*/  LDCU UR4, c[0x0][0x370] ;  /* 0x00006e00ff0477ac */ /* 0x000e220008000800 */
[----:B------:R-:W1:Y:S01]  /*0090*/  LDCU.64 UR6, c[0x0][0x358] ;  /* 0x00006b00ff0677ac */ /* 0x000e620008000a00 */
[----:B0-----:R-:W-:-:S07]  /*00a0*/  IMAD R3, R3, UR4, RZ ;  /* 0x0000000403037c24 */ /* 0x001fce000f8e02ff */
.L_x_5:
[----:B------:R-:W0:Y:S02]  /*00b0*/  LDC.64 R6, c[0x0][0x380] ;  /* 0x0000e000ff067b82 */ /* 0x000e240000000a00 */
[----:B0-----:R-:W-:-:S05]  /*00c0*/  IMAD.WIDE R6, R2, 0x4, R6 ;  /* 0x0000000402067825 */ /* 0x001fca00078e0206 */
[----:B-1----:R-:W2:Y:S01]  /*00d0*/  LDG.E R0, desc[UR6][R6.64] ;  /* 0x0000000606007981 */ /* 0x002ea2000c1e1900 */
[----:B------:R-:W-:Y:S01]  /*00e0*/  BSSY.RECONVERGENT B0, `(.L_x_0) ;  /* 0x0000069000007945 */ /* 0x000fe20003800200 */
[C---:B--2---:R-:W-:Y:S01]  /*00f0*/  FMUL R5, R0.reuse, 0.63661974668502807617 ;  /* 0x3f22f98300057820 */ /* 0x044fe20000400000 */
[----:B------:R-:W-:-:S05]  /*0100*/  FSETP.GE.AND P0, PT, |R0|, 105615, PT ;  /* 0x47ce47800000780b */ /* 0x000fca0003f06200 */
[----:B------:R-:W0:Y:S02]  /*0110*/  F2I.NTZ R5, R5 ;  /* 0x0000000500057305 */ /* 0x000e240000203100 */
[----:B0-----:R-:W-:-:S05]  /*0120*/  I2FP.F32.S32 R9, R5 ;  /* 0x0000000500097245 */ /* 0x001fca0000201400 */
[----:B------:R-:W-:-:S04]  /*0130*/  FFMA R8, R9, -1.5707962512969970703, R0 ;  /* 0xbfc90fda09087823 */ /* 0x000fc80000000000 */
[----:B------:R-:W-:-:S04]  /*0140*/  FFMA R8, R9, -7.5497894158615963534e-08, R8 ;  /* 0xb3a2216809087823 */ /* 0x000fc80000000008 */
[----:B------:R-:W-:Y:S01]  /*0150*/  FFMA R8, R9, -5.3903029534742383927e-15, R8 ;  /* 0xa7c234c509087823 */ /* 0x000fe20000000008 */
[----:B------:R-:W-:Y:S06]  /*0160*/  @!P0 BRA `(.L_x_1) ;  /* 0x0000000400808947 */ /* 0x000fec0003800000 */
[----:B------:R-:W-:-:S13]  /*0170*/  FSETP.NEU.AND P0, PT, |R0|, +INF , PT ;  /* 0x7f8000000000780b */ /* 0x000fda0003f0d200 */
[----:B------:R-:W-:Y:S01]  /*0180*/  @!P0 FMUL R8, RZ, R0 ;  /* 0x00000000ff088220 */ /* 0x000fe20000400000 */
[----:B------:R-:W-:Y:S01]  /*0190*/  @!P0 IMAD.MOV.U32 R5, RZ, RZ, RZ ;  /* 0x000000ffff058224 */ /* 0x000fe200078e00ff */
[----:B------:R-:W-:Y:S06]  /*01a0*/  @!P0 BRA `(.L_x_1) ;  /* 0x0000000400708947 */ /* 0x000fec0003800000 */
[----:B------:R-:W-:Y:S01]  /*01b0*/  IMAD.SHL.U32 R6, R0, 0x100, RZ ;  /* 0x0000010000067824 */ /* 0x000fe200078e00ff */
[----:B------:R-:W0:Y:S01]  /*01c0*/  LDCU.64 UR8, c[0x4][URZ] ;  /* 0x01000000ff0877ac */ /* 0x000e220008000a00 */
[----:B------:R-:W-:Y:S02]  /*01d0*/  IMAD.MOV.U32 R5, RZ, RZ, RZ ;  /* 0x000000ffff057224 */ /* 0x000fe400078e00ff */
[----:B------:R-:W-:Y:S01]  /*01e0*/  IMAD.MOV.U32 R16, RZ, RZ, RZ ;  /* 0x000000ffff107224 */ /* 0x000fe200078e00ff */
[----:B------:R-:W-:Y:S01]  /*01f0*/  LOP3.LUT R15, R6, 0x80000000, RZ, 0xfc, !PT ;  /* 0x80000000060f7812 */ /* 0x000fe200078efcff */
[----:B------:R-:W-:Y:S01]  /*0200*/  UMOV UR5, URZ ;  /* 0x000000ff00057c82 */ /* 0x000fe20008000000 */
[----:B------:R-:W-:-:S05]  /*0210*/  UMOV UR4, URZ ;  /* 0x000000ff00047c82 */ /* 0x000fca0008000000 */
.L_x_2:
[----:B0-----:R-:W-:Y:S01]  /*0220*/  IMAD.U32 R8, RZ, RZ, UR8 ;  /* 0x00000008ff087e24 */ /* 0x001fe2000f8e00ff */
[----:B------:R-:W-:-:S05]  /*0230*/  MOV R9, UR9 ;  /* 0x0000000900097c02 */ /* 0x000fca0008000f00 */
[----:B------:R-:W2:Y:S01]  /*0240*/  LDG.E.CONSTANT R6, desc[UR6][R8.64] ;  /* 0x0000000608067981 */ /* 0x000ea2000c1e9900 */
[----:B------:R-:W-:Y:S01]  /*0250*/  UIADD3 UR4, UPT, UPT, UR4, 0x1, URZ ;  /* 0x0000000104047890 */ /* 0x000fe2000fffe0ff */
[C---:B------:R-:W-:Y:S01]  /*0260*/  ISETP.EQ.AND P0, PT, R16.reuse, RZ, PT ;  /* 0x000000ff1000720c */ /* 0x040fe20003f02270 */
[----:B------:R-:W-:Y:S01]  /*0270*/  UIADD3 UR8, UP1, UPT, UR8, 0x4, URZ ;  /* 0x0000000408087890 */ /* 0x000fe2000ff3e0ff */
[C---:B------:R-:W-:Y:S01]  /*0280*/  ISETP.EQ.AND P1, PT, R16.reuse, 0x4, PT ;  /* 0x000000041000780c */ /* 0x040fe20003f22270 */
[----:B------:R-:W-:Y:S01]  /*0290*/  UISETP.NE.AND UP0, UPT, UR4, 0x6, UPT ;  /* 0x000000060400788c */ /* 0x000fe2000bf05270 */
[C---:B------:R-:W-:Y:S01]  /*02a0*/  ISETP.EQ.AND P2, PT, R16.reuse, 0x8, PT ;  /* 0x000000081000780c */ /* 0x040fe20003f42270 */
[----:B------:R-:W-:Y:S01]  /*02b0*/  UIADD3.X UR9, UPT, UPT, URZ, UR9, URZ, UP1, !UPT ;  /* 0x00000009ff097290 */ /* 0x000fe20008ffe4ff */
[C---:B------:R-:W-:Y:S02]  /*02c0*/  ISETP.EQ.AND P3, PT, R16.reuse, 0xc, PT ;  /* 0x0000000c1000780c */ /* 0x040fe40003f62270 */
[----:B------:R-:W-:-:S02]  /*02d0*/  ISETP.EQ.AND P4, PT, R16, 0x10, PT ;  /* 0x000000101000780c */ /* 0x000fc40003f82270 */
[C---:B------:R-:W-:Y:S01]  /*02e0*/  ISETP.EQ.AND P5, PT, R16.reuse, 0x14, PT ;  /* 0x000000141000780c */ /* 0x040fe20003fa2270 */
[----:B------:R-:W-:Y:S02]  /*02f0*/  VIADD R16, R16, 0x4 ;  /* 0x0000000410107836 */ /* 0x000fe40000000000 */
[----:B--2---:R-:W-:-:S03]  /*0300*/  IMAD.WIDE.U32 R6, R6, R15, RZ ;  /* 0x0000000f06067225 */ /* 0x004fc600078e00ff */
[----:B------:R-:W-:-:S04]  /*0310*/  IADD3 R6, P6, PT, R6, R5, RZ ;  /* 0x0000000506067210 */ /* 0x000fc80007fde0ff */
[----:B------:R-:W-:Y:S01]  /*0320*/  IADD3.X R5, PT, PT, R7, UR5, RZ, P6, !PT ;  /* 0x0000000507057c10 */ /* 0x000fe2000b7fe4ff */
[--C-:B------:R-:W-:Y:S01]  /*0330*/  @P0 IMAD.MOV.U32 R4, RZ, RZ, R6.reuse ;  /* 0x000000ffff040224 */ /* 0x100fe200078e0006 */
[----:B------:R-:W-:Y:S01]  /*0340*/  @P4 MOV R10, R6 ;  /* 0x00000006000a4202 */ /* 0x000fe20000000f00 */
[--C-:B------:R-:W-:Y:S02]  /*0350*/  @P1 IMAD.MOV.U32 R12, RZ, RZ, R6.reuse ;  /* 0x000000ffff0c1224 */ /* 0x100fe400078e0006 */
[--C-:B------:R-:W-:Y:S02]  /*0360*/  @P2 IMAD.MOV.U32 R13, RZ, RZ, R6.reuse ;  /* 0x000000ffff0d2224 */ /* 0x100fe400078e0006 */
[--C-:B------:R-:W-:Y:S02]  /*0370*/  @P3 IMAD.MOV.U32 R14, RZ, RZ, R6.reuse ;  /* 0x000000ffff0e3224 */ /* 0x100fe400078e0006 */
[----:B------:R-:W-:Y:S01]  /*0380*/  @P5 IMAD.MOV.U32 R11, RZ, RZ, R6 ;  /* 0x000000ffff0b5224 */ /* 0x000fe200078e0006 */
[----:B------:R-:W-:Y:S06]  /*0390*/  BRA.U UP0, `(.L_x_2) ;  /* 0xfffffffd00a07547 */ /* 0x000fec000b83ffff */
[----:B------:R-:W-:Y:S01]  /*03a0*/  SHF.R.U32.HI R6, RZ, 0x17, R0 ;  /* 0x00000017ff067819 */ /* 0x000fe20000011600 */
[----:B------:R-:W-:Y:S03]  /*03b0*/  BSSY.RECONVERGENT B1, `(.L_x_3) ;  /* 0x0000029000017945 */ /* 0x000fe60003800200 */
[C---:B------:R-:W-:Y:S02]  /*03c0*/  LOP3.LUT R7, R6.reuse, 0xe0, RZ, 0xc0, !PT ;  /* 0x000000e006077812 */ /* 0x040fe400078ec0ff */
[----:B------:R-:W-:-:S03]  /*03d0*/  LOP3.LUT P6, RZ, R6, 0x1f, RZ, 0xc0, !PT ;  /* 0x0000001f06ff7812 */ /* 0x000fc600078cc0ff */
[----:B------:R-:W-:-:S05]  /*03e0*/  VIADD R7, R7, 0xffffff80 ;  /* 0xffffff8007077836 */ /* 0x000fca0000000000 */
[----:B------:R-:W-:-:S05]  /*03f0*/  SHF.R.U32.HI R7, RZ, 0x5, R7 ;  /* 0x00000005ff077819 */ /* 0x000fca0000011607 */
[----:B------:R-:W-:-:S05]  /*0400*/  IMAD.U32 R9, R7, -0x4, RZ ;  /* 0xfffffffc07097824 */ /* 0x000fca00078e00ff */
[C---:B------:R-:W-:Y:S02]  /*0410*/  ISETP.EQ.AND P3, PT, R9.reuse, -0x18, PT ;  /* 0xffffffe80900780c */ /* 0x040fe40003f62270 */
[C---:B------:R-:W-:Y:S02]  /*0420*/  ISETP.EQ.AND P4, PT, R9.reuse, -0x14, PT ;  /* 0xffffffec0900780c */ /* 0x040fe40003f82270 */
[C---:B------:R-:W-:Y:S02]  /*0430*/  ISETP.EQ.AND P2, PT, R9.reuse, -0x10, PT ;  /* 0xfffffff00900780c */ /* 0x040fe40003f42270 */
[C---:B------:R-:W-:Y:S02]  /*0440*/  ISETP.EQ.AND P1, PT, R9.reuse, -0xc, PT ;  /* 0xfffffff40900780c */ /* 0x040fe40003f22270 */
[C---:B------:R-:W-:Y:S02]  /*0450*/  ISETP.EQ.AND P0, PT, R9.reuse, -0x8, PT ;  /* 0xfffffff80900780c */ /* 0x040fe40003f02270 */
[----:B------:R-:W-:-:S03]  /*0460*/  ISETP.EQ.AND P5, PT, R9, RZ, PT ;  /* 0x000000ff0900720c */ /* 0x000fc60003fa2270 */
[----:B------:R-:W-:Y:S02]  /*0470*/  @P3 MOV R7, R4 ;  /* 0x0000000400073202 */ /* 0x000fe40000000f00 */
[C---:B------:R-:W-:Y:S01]  /*0480*/  ISETP.EQ.AND P3, PT, R9.reuse, -0x4, PT ;  /* 0xfffffffc0900780c */ /* 0x040fe20003f62270 */
[----:B------:R-:W-:Y:S02]  /*0490*/  @P4 IMAD.MOV.U32 R8, RZ, RZ, R4 ;  /* 0x000000ffff084224 */ /* 0x000fe400078e0004 */
[----:B------:R-:W-:Y:S01]  /*04a0*/  @P4 IMAD.MOV.U32 R7, RZ, RZ, R12 ;  /* 0x000000ffff074224 */ /* 0x000fe200078e000c */
[----:B------:R-:W-:Y:S01]  /*04b0*/  ISETP.EQ.AND P4, PT, R9, 0x4, PT ;  /* 0x000000040900780c */ /* 0x000fe20003f82270 */
[----:B------:R-:W-:Y:S02]  /*04c0*/  @P2 IMAD.MOV.U32 R7, RZ, RZ, R13 ;  /* 0x000000ffff072224 */ /* 0x000fe400078e000d */
[----:B------:R-:W-:Y:S02]  /*04d0*/  @P1 IMAD.MOV.U32 R7, RZ, RZ, R14 ;  /* 0x000000ffff071224 */ /* 0x000fe400078e000e */
[----:B------:R-:W-:-:S02]  /*04e0*/  @P0 IMAD.MOV.U32 R7, RZ, RZ, R10 ;  /* 0x000000ffff070224 */ /* 0x000fc400078e000a */
[----:B------:R-:W-:Y:S01]  /*04f0*/  @P2 IMAD.MOV.U32 R8, RZ, RZ, R12 ;  /* 0x000000ffff082224 */ /* 0x000fe200078e000c */
[----:B------:R-:W-:Y:S01]  /*0500*/  @P1 MOV R8, R13 ;  /* 0x0000000d00081202 */ /* 0x000fe20000000f00 */
[----:B------:R-:W-:Y:S01]  /*0510*/  @P0 IMAD.MOV.U32 R8, RZ, RZ, R14 ;  /* 0x000000ffff080224 */ /* 0x000fe200078e000e */
[----:B------:R-:W-:Y:S01]  /*0520*/  @P3 MOV R7, R11 ;  /* 0x0000000b00073202 */ /* 0x000fe20000000f00 */
[----:B------:R-:W-:Y:S02]  /*0530*/  @P5 IMAD.MOV.U32 R7, RZ, RZ, R5 ;  /* 0x000000ffff075224 */ /* 0x000fe400078e0005 */
[----:B------:R-:W-:Y:S02]  /*0540*/  @P3 IMAD.MOV.U32 R8, RZ, RZ, R10 ;  /* 0x000000ffff083224 */ /* 0x000fe400078e000a */
[----:B------:R-:W-:Y:S02]  /*0550*/  @P5 IMAD.MOV.U32 R8, RZ, RZ, R11 ;  /* 0x000000ffff085224 */ /* 0x000fe400078e000b */
[----:B------:R-:W-:-:S02]  /*0560*/  @P4 IMAD.MOV.U32 R8, RZ, RZ, R5 ;  /* 0x000000ffff084224 */ /* 0x000fc400078e0005 */
[----:B------:R-:W-:Y:S01]  /*0570*/  IMAD.MOV.U32 R15, RZ, RZ, R7 ;  /* 0x000000ffff0f7224 */ /* 0x000fe200078e0007 */
[----:B------:R-:W-:Y:S06]  /*0580*/  @!P6 BRA `(.L_x_4) ;  /* 0x00000000002ce947 */ /* 0x000fec0003800000 */
[----:B------:R-:W-:Y:S01]  /*0590*/  @P2 MOV R7, R4 ;  /* 0x0000000400072202 */ /* 0x000fe20000000f00 */
[----:B------:R-:W-:Y:S01]  /*05a0*/  @P1 IMAD.MOV.U32 R7, RZ, RZ, R12 ;  /* 0x000000ffff071224 */ /* 0x000fe200078e000c */
[----:B------:R-:W-:Y:S01]  /*05b0*/  LOP3.LUT R6, R6, 0x1f, RZ, 0xc0, !PT ;  /* 0x0000001f06067812 */ /* 0x000fe200078ec0ff */
[----:B------:R-:W-:Y:S01]  /*05c0*/  @P0 IMAD.MOV.U32 R7, RZ, RZ, R13 ;  /* 0x000000ffff070224 */ /* 0x000fe200078e000d */
[----:B------:R-:W-:Y:S01]  /*05d0*/  ISETP.EQ.AND P0, PT, R9, 0x8, PT ;  /* 0x000000080900780c */ /* 0x000fe20003f02270 */
[----:B------:R-:W-:Y:S01]  /*05e0*/  @P3 IMAD.MOV.U32 R7, RZ, RZ, R14 ;  /* 0x000000ffff073224 */ /* 0x000fe200078e000e */
[----:B------:R-:W-:Y:S01]  /*05f0*/  SHF.L.W.U32.HI R15, R8, R6, R15 ;  /* 0x00000006080f7219 */ /* 0x000fe20000010e0f */
[----:B------:R-:W-:Y:S01]  /*0600*/  @P5 IMAD.MOV.U32 R7, RZ, RZ, R10 ;  /* 0x000000ffff075224 */ /* 0x000fe200078e000a */
[----:B------:R-:W-:-:S09]  /*0610*/  @P4 MOV R7, R11 ;  /* 0x0000000b00074202 */ /* 0x000fd20000000f00 */
[----:B------:R-:W-:-:S05]  /*0620*/  @P0 IMAD.MOV.U32 R7, RZ, RZ, R5 ;  /* 0x000000ffff070224 */ /* 0x000fca00078e0005 */
[----:B------:R-:W-:-:S07]  /*0630*/  SHF.L.W.U32.HI R8, R7, R6, R8 ;  /* 0x0000000607087219 */ /* 0x000fce0000010e08 */
.L_x_4:
[----:B------:R-:W-:Y:S05]  /*0640*/  BSYNC.RECONVERGENT B1 ;  /* 0x0000000000017941 */ /* 0x000fea0003800200 */
.L_x_3:
[C---:B------:R-:W-:Y:S01]  /*0650*/  SHF.L.W.U32.HI R16, R8.reuse, 0x2, R15 ;  /* 0x0000000208107819 */ /* 0x040fe20000010e0f */
[----:B------:R-:W-:Y:S01]  /*0660*/  IMAD.SHL.U32 R8, R8, 0x4, RZ ;  /* 0x0000000408087824 */ /* 0x000fe200078e00ff */
[----:B------:R-:W-:Y:S01]  /*0670*/  UMOV UR4, 0x54442d19 ;  /* 0x54442d1900047882 */ /* 0x000fe20000000000 */
[----:B------:R-:W-:Y:S01]  /*0680*/  UMOV UR5, 0x3bf921fb ;  /* 0x3bf921fb00057882 */ /* 0x000fe20000000000 */
[----:B------:R-:W-:Y:S02]  /*0690*/  SHF.R.S32.HI R5, RZ, 0x1f, R16 ;  /* 0x0000001fff057819 */ /* 0x000fe40000011410 */
[----:B------:R-:W-:Y:S02]  /*06a0*/  ISETP.GE.AND P0, PT, R0, RZ, PT ;  /* 0x000000ff0000720c */ /* 0x000fe40003f06270 */
[C---:B------:R-:W-:Y:S02]  /*06b0*/  LOP3.LUT R8, R5.reuse, R8, RZ, 0x3c, !PT ;  /* 0x0000000805087212 */ /* 0x040fe400078e3cff */
[----:B------:R-:W-:-:S02]  /*06c0*/  LOP3.LUT R9, R5, R16, RZ, 0x3c, !PT ;  /* 0x0000001005097212 */ /* 0x000fc400078e3cff */
[----:B------:R-:W-:Y:S02]  /*06d0*/  SHF.R.U32.HI R5, RZ, 0x1e, R15 ;  /* 0x0000001eff057819 */ /* 0x000fe4000001160f */
[----:B------:R-:W0:Y:S01]  /*06e0*/  I2F.F64.S64 R6, R8 ;  /* 0x0000000800067312 */ /* 0x000e220000301c00 */
[C---:B------:R-:W-:Y:S02]  /*06f0*/  LOP3.LUT R0, R16.reuse, R0, RZ, 0x3c, !PT ;  /* 0x0000000010007212 */ /* 0x040fe400078e3cff */
[----:B------:R-:W-:Y:S02]  /*0700*/  LEA.HI R5, R16, R5, RZ, 0x1 ;  /* 0x0000000510057211 */ /* 0x000fe400078f08ff */
[----:B------:R-:W-:-:S03]  /*0710*/  ISETP.GE.AND P1, PT, R0, RZ, PT ;  /* 0x000000ff0000720c */ /* 0x000fc60003f26270 */
[----:B------:R-:W-:-:S04]  /*0720*/  IMAD.MOV R0, RZ, RZ, -R5 ;  /* 0x000000ffff007224 */ /* 0x000fc800078e0a05 */
[----:B------:R-:W-:Y:S01]  /*0730*/  @!P0 IMAD.MOV.U32 R5, RZ, RZ, R0 ;  /* 0x000000ffff058224 */ /* 0x000fe200078e0000 */
[----:B0-----:R-:W-:-:S10]  /*0740*/  DMUL R6, R6, UR4 ;  /* 0x0000000406067c28 */ /* 0x001fd40008000000 */
[----:B------:R-:W0:Y:S02]  /*0750*/  F2F.F32.F64 R6, R6 ;  /* 0x0000000600067310 */ /* 0x000e240000301000 */
[----:B0-----:R-:W-:-:S07]  /*0760*/  FSEL R8, -R6, R6, !P1 ;  /* 0x0000000606087208 */ /* 0x001fce0004800100 */
.L_x_1:
[----:B------:R-:W-:Y:S05]  /*0770*/  BSYNC.RECONVERGENT B0 ;  /* 0x0000000000007941 */ /* 0x000fea0003800200 */
.L_x_0:
[----:B------:R-:W-:Y:S01]  /*0780*/  MOV R0, 0x37cbac00 ;  /* 0x37cbac0000007802 */ /* 0x000fe20000000f00 */
[----:B------:R-:W-:Y:S01]  /*0790*/  FMUL R9, R8, R8 ;  /* 0x0000000808097220 */ /* 0x000fe20000400000 */
[----:B------:R-:W-:Y:S01]  /*07a0*/  LOP3.LUT R15, R5, 0x1, RZ, 0xc0, !PT ;  /* 0x00000001050f7812 */ /* 0x000fe200078ec0ff */
[----:B------:R-:W0:Y:S01]  /*07b0*/  LDC.64 R6, c[0x0][0x388] ;  /* 0x0000e200ff067b82 */ /* 0x000e220000000a00 */
[----:B------:R-:W-:Y:S02]  /*07c0*/  IMAD.MOV.U32 R16, RZ, RZ, 0x3d2aaabb ;  /* 0x3d2aaabbff107424 */ /* 0x000fe400078e00ff */
[----:B------:R-:W-:Y:S01]  /*07d0*/  FFMA R0, R9, R0, -0.0013887860113754868507 ;  /* 0xbab607ed09007423 */ /* 0x000fe20000000000 */
[----:B------:R-:W-:Y:S01]  /*07e0*/  ISETP.NE.U32.AND P0, PT, R15, 0x1, PT ;  /* 0x000000010f00780c */ /* 0x000fe20003f05070 */
[----:B------:R-:W-:Y:S01]  /*07f0*/  IMAD.MOV.U32 R15, RZ, RZ, 0x3effffff ;  /* 0x3effffffff0f7424 */ /* 0x000fe200078e00ff */
[----:B------:R-:W-:Y:S01]  /*0800*/  LOP3.LUT P1, RZ, R5, 0x2, RZ, 0xc0, !PT ;  /* 0x0000000205ff7812 */ /* 0x000fe2000782c0ff */
[----:B------:R-:W1:Y:S01]  /*0810*/  LDCU UR4, c[0x0][0x390] ;  /* 0x00007200ff0477ac */ /* 0x000e620008000800 */
[----:B------:R-:W-:-:S02]  /*0820*/  FSEL R0, R0, -0.00019574658654164522886, !P0 ;  /* 0xb94d415300007808 */ /* 0x000fc40004000000 */
[----:B------:R-:W-:Y:S02]  /*0830*/  FSEL R16, R16, 0.0083327032625675201416, !P0 ;  /* 0x3c0885e410107808 */ /* 0x000fe40004000000 */
[----:B------:R-:W-:-:S03]  /*0840*/  FSEL R5, -R15, -0.16666662693023681641, !P0 ;  /* 0xbe2aaaa80f057808 */ /* 0x000fc60004000100 */
[----:B------:R-:W-:Y:S01]  /*0850*/  FFMA R16, R9, R0, R16 ;  /* 0x0000000009107223 */ /* 0x000fe20000000010 */
[----:B------:R-:W-:-:S03]  /*0860*/  FSEL R0, R8, 1, P0 ;  /* 0x3f80000008007808 */ /* 0x000fc60000000000 */
[C---:B------:R-:W-:Y:S02]  /*0870*/  FFMA R5, R9.reuse, R16, R5 ;  /* 0x0000001009057223 */ /* 0x040fe40000000005 */
[----:B------:R-:W-:-:S04]  /*0880*/  FFMA R9, R9, R0, RZ ;  /* 0x0000000009097223 */ /* 0x000fc800000000ff */
[----:B------:R-:W-:Y:S01]  /*0890*/  FFMA R5, R9, R5, R0 ;  /* 0x0000000509057223 */ /* 0x000fe20000000000 */
[----:B0-----:R-:W-:-:S04]  /*08a0*/  IMAD.WIDE R6, R2, 0x4, R6 ;  /* 0x0000000402067825 */ /* 0x001fc800078e0206 */
[----:B------:R-:W-:Y:S01]  /*08b0*/  @P1 FADD R5, RZ, -R5 ;  /* 0x80000005ff051221 */ /* 0x000fe20000000000 */
[----:B------:R-:W-:-:S04]  /*08c0*/  IMAD.IADD R2, R3, 0x1, R2 ;  /* 0x0000000103027824 */ /* 0x000fc800078e0202 */
[----:B------:R0:W-:Y:S01]  /*08d0*/  STG.E desc[UR6][R6.64], R5 ;  /* 0x0000000506007986 */ /* 0x0001e2000c101906 */
[----:B-1----:R-:W-:-:S13]  /*08e0*/  ISETP.GE.AND P0, PT, R2, UR4, PT ;  /* 0x0000000402007c0c */ /* 0x002fda000bf06270 */
[----:B0-----:R-:W-:Y:S05]  /*08f0*/  @!P0 BRA `(.L_x_5) ;  /* 0xfffffff400ec8947 */ /* 0x001fea000383ffff */
[----:B------:R-:W-:Y:S05]  /*0900*/  EXIT ;  /* 0x000000000000794d */ /* 0x000fea0003800000 */
.L_x_6:
[----:B------:R-:W-:-:S00]  /*0910*/  BRA `(.L_x_6) ;  /* 0xfffffffc00fc7947 */ /* 0x000fc0000383ffff */
[----:B------:R-:W-:-:S00]  /*0920*/  NOP ;  /* 0x0000000000007918 */ /* 0x000fc00000000000 */
        /* <DEDUP_REMOVED lines=13> */
.L_x_7:


//--------------------- .nv.global.init           --------------------------
	.section	.nv.global.init,"aw",@progbits
	.align	4
.nv.global.init:
	.type		__cudart_i2opi_f,@object
	.size		__cudart_i2opi_f,(.L_0 - __cudart_i2opi_f)
__cudart_i2opi_f:
        /*0000*/ 	.byte	0x41, 0x90, 0x43, 0x3c, 0x99, 0x95, 0x62, 0xdb, 0xc0, 0xdd, 0x34, 0xf5, 0xd1, 0x57, 0x27, 0xfc
        /*0010*/ 	.byte	0x29, 0x15, 0x44, 0x4e, 0x6e, 0x83, 0xf9, 0xa2
.L_0:


//--------------------- .nv.shared.reserved.0     --------------------------
	.section	.nv.shared.reserved.0,"aw",@nobits
	.weak		__nv_reservedSMEM_offset_0_alias
	.size		__nv_reservedSMEM_offset_0_alias, 0, 64
	.other		__nv_reservedSMEM_offset_0_alias,@"STO_CUDA_RESERVED_SHARED STV_DEFAULT"
__nv_reservedSMEM_offset_0_alias:
	.zero		0
	.zero		64


//--------------------- .nv.constant0.sin_kernel_0d1d2d --------------------------
	.section	.nv.constant0.sin_kernel_0d1d2d,"a",@progbits
	.sectionflags	@""
	.align	4
.nv.constant0.sin_kernel_0d1d2d:
	.zero		916


//--------------------- SYMBOLS --------------------------

	.type		.nv.reservedSmem.offset0,@object
	.size		.nv.reservedSmem.offset0,0x4
